	.target	sm_90

	.elftype	@"ET_EXEC"


//--------------------- .note.nv.tkinfo           --------------------------
	.section	.note.nv.tkinfo,"",@"SHT_NOTE"
	.sectionflags	@"SHF_NOTE_NV_TKINFO"
	.tkinfo
        /*0018*/ 	.word	0x00000002
        /*0030*/ 	.string	""
        /*0030*/ 	.string	"ptxas"
        /*0030*/ 	.string	"Cuda compilation tools, release 13.0, V13.0.88"
        /*0030*/ 	.string	"Build cuda_13.0.r13.0/compiler.36424714_0"
        /*0030*/ 	.string	"-arch sm_90 -m 64 "



//--------------------- .note.nv.cuinfo           --------------------------
	.section	.note.nv.cuinfo,"",@"SHT_NOTE"
	.sectionflags	@"SHF_NOTE_NV_CUINFO"
        /*0018*/ 	.short	0x0002
        /*001a*/ 	.short	0x005a
        /*001c*/ 	.short	0x0082
	.zero		2


//--------------------- .nv.info                  --------------------------
	.section	.nv.info,"",@"SHT_CUDA_INFO"
	.align	4


	//----- nvinfo : EIATTR_REGCOUNT
	.align		4
        /*0000*/ 	.byte	0x04, 0x2f
        /*0002*/ 	.short	(.L_1 - .L_0)
	.align		4
.L_0:
        /*0004*/ 	.word	index@(_Z19column_remap_kernelPK6__halfPS_iiPKj)
        /*0008*/ 	.word	0x0000001c


	//----- nvinfo : EIATTR_FRAME_SIZE
	.align		4
.L_1:
        /*000c*/ 	.byte	0x04, 0x11
        /*000e*/ 	.short	(.L_3 - .L_2)
	.align		4
.L_2:
        /*0010*/ 	.word	index@(_Z19column_remap_kernelPK6__halfPS_iiPKj)
        /*0014*/ 	.word	0x00000000


	//----- nvinfo : EIATTR_MIN_STACK_SIZE
	.align		4
.L_3:
        /*0018*/ 	.byte	0x04, 0x12
        /*001a*/ 	.short	(.L_5 - .L_4)
	.align		4
.L_4:
        /*001c*/ 	.word	index@(_Z19column_remap_kernelPK6__halfPS_iiPKj)
        /*0020*/ 	.word	0x00000000
.L_5:


//--------------------- .nv.compat                --------------------------
	.section	.nv.compat,"",@"SHT_CUDA_COMPAT_INFO"
	.align	4
        /*0000*/ 	.byte	0x02, 0x09, 0x00, 0x00, 0x02, 0x02, 0x01, 0x00, 0x02, 0x05, 0x05, 0x00, 0x03, 0x07, 0x01, 0x01
        /*0010*/ 	.byte	0x02, 0x03, 0x00, 0x00, 0x02, 0x06, 0x01, 0x00, 0x04, 0x0b, 0x08, 0x00, 0x00, 0x00, 0x00, 0x00
        /*0020*/ 	.byte	0x00, 0x00, 0x00, 0x00


//--------------------- .nv.info._Z19column_remap_kernelPK6__halfPS_iiPKj --------------------------
	.section	.nv.info._Z19column_remap_kernelPK6__halfPS_iiPKj,"",@"SHT_CUDA_INFO"
	.sectionflags	@""
	.align	4


	//----- nvinfo : EIATTR_CUDA_API_VERSION
	.align		4
        /*0000*/ 	.byte	0x04, 0x37
        /*0002*/ 	.short	(.L_7 - .L_6)
.L_6:
        /*0004*/ 	.word	0x00000082


	//----- nvinfo : EIATTR_KPARAM_INFO
	.align		4
.L_7:
        /*0008*/ 	.byte	0x04, 0x17
        /*000a*/ 	.short	(.L_9 - .L_8)
.L_8:
        /*000c*/ 	.word	0x00000000
        /*0010*/ 	.short	0x0004
        /*0012*/ 	.short	0x0018
        /*0014*/ 	.byte	0x00, 0xf0, 0x21, 0x00


	//----- nvinfo : EIATTR_KPARAM_INFO
	.align		4
.L_9:
        /*0018*/ 	.byte	0x04, 0x17
        /*001a*/ 	.short	(.L_11 - .L_10)
.L_10:
        /*001c*/ 	.word	0x00000000
        /*0020*/ 	.short	0x0003
        /*0022*/ 	.short	0x0014
        /*0024*/ 	.byte	0x00, 0xf0, 0x11, 0x00


	//----- nvinfo : EIATTR_KPARAM_INFO
	.align		4
.L_11:
        /*0028*/ 	.byte	0x04, 0x17
        /*002a*/ 	.short	(.L_13 - .L_12)
.L_12:
        /*002c*/ 	.word	0x00000000
        /*0030*/ 	.short	0x0002
        /*0032*/ 	.short	0x0010
        /*0034*/ 	.byte	0x00, 0xf0, 0x11, 0x00


	//----- nvinfo : EIATTR_KPARAM_INFO
	.align		4
.L_13:
        /*0038*/ 	.byte	0x04, 0x17
        /*003a*/ 	.short	(.L_15 - .L_14)
.L_14:
        /*003c*/ 	.word	0x00000000
        /*0040*/ 	.short	0x0001
        /*0042*/ 	.short	0x0008
        /*0044*/ 	.byte	0x00, 0xf0, 0x21, 0x00


	//----- nvinfo : EIATTR_KPARAM_INFO
	.align		4
.L_15:
        /*0048*/ 	.byte	0x04, 0x17
        /*004a*/ 	.short	(.L_17 - .L_16)
.L_16:
        /*004c*/ 	.word	0x00000000
        /*0050*/ 	.short	0x0000
        /*0052*/ 	.short	0x0000
        /*0054*/ 	.byte	0x00, 0xf0, 0x21, 0x00


	//----- nvinfo : EIATTR_SPARSE_MMA_MASK
	.align		4
.L_17:
        /*0058*/ 	.byte	0x03, 0x50
        /*005a*/ 	.short	0x0000


	//----- nvinfo : EIATTR_MAXREG_COUNT
	.align		4
        /*005c*/ 	.byte	0x03, 0x1b
        /*005e*/ 	.short	0x00ff


	//----- nvinfo : EIATTR_MERCURY_ISA_VERSION
	.align		4
        /*0060*/ 	.byte	0x03, 0x5f
        /*0062*/ 	.short	0x0101


	//----- nvinfo : EIATTR_EXIT_INSTR_OFFSETS
	.align		4
        /*0064*/ 	.byte	0x04, 0x1c
        /*0066*/ 	.short	(.L_19 - .L_18)


	//   ....[0]....
.L_18:
        /*0068*/ 	.word	0x000000d0


	//   ....[1]....
        /*006c*/ 	.word	0x000003c0


	//   ....[2]....
        /*0070*/ 	.word	0x00000530


	//----- nvinfo : EIATTR_CRS_STACK_SIZE
	.align		4
.L_19:
        /*0074*/ 	.byte	0x04, 0x1e
        /*0076*/ 	.short	(.L_21 - .L_20)
.L_20:
        /*0078*/ 	.word	0x00000000


	//----- nvinfo : EIATTR_CBANK_PARAM_SIZE
	.align		4
.L_21:
        /*007c*/ 	.byte	0x03, 0x19
        /*007e*/ 	.short	0x0020


	//----- nvinfo : EIATTR_PARAM_CBANK
	.align		4
        /*0080*/ 	.byte	0x04, 0x0a
        /*0082*/ 	.short	(.L_23 - .L_22)
	.align		4
.L_22:
        /*0084*/ 	.word	index@(.nv.constant0._Z19column_remap_kernelPK6__halfPS_iiPKj)
        /*0088*/ 	.short	0x0210
        /*008a*/ 	.short	0x0020


	//----- nvinfo : EIATTR_SW_WAR
	.align		4
.L_23:
        /*008c*/ 	.byte	0x04, 0x36
        /*008e*/ 	.short	(.L_25 - .L_24)
.L_24:
        /*0090*/ 	.word	0x00000008
.L_25:


//--------------------- .nv.callgraph             --------------------------
	.section	.nv.callgraph,"",@"SHT_CUDA_CALLGRAPH"
	.align	4
	.sectionentsize	8
	.align		4
        /*0000*/ 	.word	0x00000000
	.align		4
        /*0004*/ 	.word	0xffffffff
	.align		4
        /*0008*/ 	.word	0x00000000
	.align		4
        /*000c*/ 	.word	0xfffffffe
	.align		4
        /*0010*/ 	.word	0x00000000
	.align		4
        /*0014*/ 	.word	0xfffffffd
	.align		4
        /*0018*/ 	.word	0x00000000
	.align		4
        /*001c*/ 	.word	0xfffffffc


//--------------------- .text._Z19column_remap_kernelPK6__halfPS_iiPKj --------------------------
	.section	.text._Z19column_remap_kernelPK6__halfPS_iiPKj,"ax",@progbits
	.align	128
        .global         _Z19column_remap_kernelPK6__halfPS_iiPKj
        .type           _Z19column_remap_kernelPK6__halfPS_iiPKj,@function
        .size           _Z19column_remap_kernelPK6__halfPS_iiPKj,(.L_x_4 - _Z19column_remap_kernelPK6__halfPS_iiPKj)
        .other          _Z19column_remap_kernelPK6__halfPS_iiPKj,@"STO_CUDA_ENTRY STV_DEFAULT"
_Z19column_remap_kernelPK6__halfPS_iiPKj:
.text._Z19column_remap_kernelPK6__halfPS_iiPKj:
[----:B------:R-:W-:Y:S01]  /*0000*/  LDC R1, c[0x0][0x28] ;  /* 0x00000a00ff017b82 */ /* 0x000fe20000000800 */
[----:B------:R-:W0:Y:S07]  /*0010*/  S2R R11, SR_CTAID.Y ;  /* 0x00000000000b7919 */ /* 0x000e2e0000002600 */
[----:B------:R-:W1:Y:S01]  /*0020*/  LDC.64 R2, c[0x0][0x220] ;  /* 0x00008800ff027b82 */ /* 0x000e620000000a00 */
[----:B------:R-:W2:Y:S01]  /*0030*/  S2R R8, SR_CTAID.X ;  /* 0x0000000000087919 */ /* 0x000ea20000002500 */
[----:B------:R-:W2:Y:S06]  /*0040*/  S2R R13, SR_TID.X ;  /* 0x00000000000d7919 */ /* 0x000eac0000002100 */
[----:B------:R-:W3:Y:S01]  /*0050*/  LDC.64 R4, c[0x0][0x228] ;  /* 0x00008a00ff047b82 */ /* 0x000ee20000000a00 */
[----:B0-----:R-:W-:-:S04]  /*0060*/  SHF.L.U32 R15, R11, 0x4, RZ ;  /* 0x000000040b0f7819 */ /* 0x001fc800000006ff */
[----:B-1----:R-:W-:Y:S02]  /*0070*/  VIADDMNMX R6, R15, 0x10, R3, PT ;  /* 0x000000100f067846 */ /* 0x002fe40003800103 */
[----:B--2---:R-:W-:-:S05]  /*0080*/  LEA R7, R8, R13, 0x8 ;  /* 0x0000000d08077211 */ /* 0x004fca00078e40ff */
[-CC-:B------:R-:W-:Y:S02]  /*0090*/  IMAD R9, R15, R2.reuse, R7.reuse ;  /* 0x000000020f097224 */ /* 0x180fe400078e0207 */
[----:B------:R-:W-:Y:S02]  /*00a0*/  IMAD R0, R6, R2, R7 ;  /* 0x0000000206007224 */ /* 0x000fe400078e0207 */
[----:B---3--:R-:W-:-:S03]  /*00b0*/  IMAD.WIDE R4, R7, 0x4, R4 ;  /* 0x0000000407047825 */ /* 0x008fc600078e0204 */
[----:B------:R-:W-:-:S13]  /*00c0*/  ISETP.GE.AND P0, PT, R9, R0, PT ;  /* 0x000000000900720c */ /* 0x000fda0003f06270 */
[----:B------:R-:W-:Y:S05]  /*00d0*/  @P0 EXIT ;  /* 0x000000000000094d */ /* 0x000fea0003800000 */
[----:B------:R-:W-:Y:S02]  /*00e0*/  ULDC.64 UR4, c[0x0][0x208] ;  /* 0x0000820000047ab9 */ /* 0x000fe40000000a00 */
[----:B------:R0:W2:Y:S01]  /*00f0*/  LDG.E.CONSTANT R10, desc[UR4][R4.64] ;  /* 0x00000004040a7981 */ /* 0x0000a2000c1e9900 */
[----:B------:R-:W1:Y:S01]  /*0100*/  I2F.U32.RP R12, R2 ;  /* 0x00000002000c7306 */ /* 0x000e620000209000 */
[----:B------:R-:W-:Y:S01]  /*0110*/  IMAD.IADD R3, R6, 0x1, -R15 ;  /* 0x0000000106037824 */ /* 0x000fe200078e0a0f */
[----:B------:R-:W-:Y:S01]  /*0120*/  HFMA2.MMA R6, -RZ, RZ, 0, 0 ;  /* 0x00000000ff067435 */ /* 0x000fe200000001ff */
[----:B------:R-:W-:Y:S02]  /*0130*/  ISETP.NE.U32.AND P2, PT, R2, RZ, PT ;  /* 0x000000ff0200720c */ /* 0x000fe40003f45070 */
[----:B------:R-:W-:-:S03]  /*0140*/  IMAD R3, R3, R2, -0x1 ;  /* 0xffffffff03037424 */ /* 0x000fc600078e0202 */
[----:B-1----:R-:W1:Y:S02]  /*0150*/  MUFU.RCP R12, R12 ;  /* 0x0000000c000c7308 */ /* 0x002e640000001000 */
[----:B-1----:R-:W-:-:S06]  /*0160*/  IADD3 R7, R12, 0xffffffe, RZ ;  /* 0x0ffffffe0c077810 */ /* 0x002fcc0007ffe0ff */
[----:B------:R-:W1:Y:S02]  /*0170*/  F2I.FTZ.U32.TRUNC.NTZ R7, R7 ;  /* 0x0000000700077305 */ /* 0x000e64000021f000 */
[----:B-1----:R-:W-:-:S05]  /*0180*/  IADD3 R17, RZ, -R7, RZ ;  /* 0x80000007ff117210 */ /* 0x002fca0007ffe0ff */
[----:B------:R-:W-:-:S04]  /*0190*/  IMAD R17, R17, R2, RZ ;  /* 0x0000000211117224 */ /* 0x000fc800078e02ff */
[----:B------:R-:W-:-:S06]  /*01a0*/  IMAD.HI.U32 R6, R7, R17, R6 ;  /* 0x0000001107067227 */ /* 0x000fcc00078e0006 */
[----:B------:R-:W-:Y:S02]  /*01b0*/  IMAD.HI.U32 R14, R6, R3, RZ ;  /* 0x00000003060e7227 */ /* 0x000fe400078e00ff */
[----:B------:R-:W1:Y:S03]  /*01c0*/  LDC.64 R6, c[0x0][0x210] ;  /* 0x00008400ff067b82 */ /* 0x000e660000000a00 */
[----:B0-----:R-:W-:-:S05]  /*01d0*/  IADD3 R4, -R14, RZ, RZ ;  /* 0x000000ff0e047210 */ /* 0x001fca0007ffe1ff */
[----:B------:R-:W-:Y:S02]  /*01e0*/  IMAD R3, R2, R4, R3 ;  /* 0x0000000402037224 */ /* 0x000fe400078e0203 */
[----:B------:R-:W0:Y:S03]  /*01f0*/  LDC.64 R4, c[0x0][0x218] ;  /* 0x00008600ff047b82 */ /* 0x000e260000000a00 */
[----:B------:R-:W-:-:S13]  /*0200*/  ISETP.GE.U32.AND P0, PT, R3, R2, PT ;  /* 0x000000020300720c */ /* 0x000fda0003f06070 */
[----:B------:R-:W-:Y:S01]  /*0210*/  @P0 IADD3 R3, R3, -R2, RZ ;  /* 0x8000000203030210 */ /* 0x000fe20007ffe0ff */
[----:B------:R-:W-:-:S03]  /*0220*/  @P0 VIADD R14, R14, 0x1 ;  /* 0x000000010e0e0836 */ /* 0x000fc60000000000 */
[----:B------:R-:W-:-:S13]  /*0230*/  ISETP.GE.U32.AND P1, PT, R3, R2, PT ;  /* 0x000000020300720c */ /* 0x000fda0003f26070 */
[----:B------:R-:W-:Y:S02]  /*0240*/  @P1 IADD3 R14, R14, 0x1, RZ ;  /* 0x000000010e0e1810 */ /* 0x000fe40007ffe0ff */
[----:B------:R-:W-:-:S04]  /*0250*/  @!P2 LOP3.LUT R14, RZ, R2, RZ, 0x33, !PT ;  /* 0x00000002ff0ea212 */ /* 0x000fc800078e33ff */
[C---:B------:R-:W-:Y:S02]  /*0260*/  IADD3 R3, R14.reuse, 0x1, RZ ;  /* 0x000000010e037810 */ /* 0x040fe40007ffe0ff */
[----:B------:R-:W-:Y:S02]  /*0270*/  ISETP.GE.U32.AND P1, PT, R14, 0x3, PT ;  /* 0x000000030e00780c */ /* 0x000fe40003f26070 */
[----:B------:R-:W-:Y:S01]  /*0280*/  LOP3.LUT P0, R12, R3, 0x3, RZ, 0xc0, !PT ;  /* 0x00000003030c7812 */ /* 0x000fe2000780c0ff */
[----:B--2---:R-:W-:-:S12]  /*0290*/  IMAD R3, R15, R2, R10 ;  /* 0x000000020f037224 */ /* 0x004fd800078e020a */
[----:B01----:R-:W-:Y:S05]  /*02a0*/  @!P0 BRA `(.L_x_0) ;  /* 0x0000000000448947 */ /* 0x003fea0003800000 */
[----:B------:R-:W0:Y:S01]  /*02b0*/  LDC.64 R16, c[0x0][0x210] ;  /* 0x00008400ff107b82 */ /* 0x000e220000000a00 */
[----:B------:R-:W-:-:S05]  /*02c0*/  IMAD R11, R11, R2, RZ ;  /* 0x000000020b0b7224 */ /* 0x000fca00078e02ff */
[C---:B------:R-:W-:Y:S01]  /*02d0*/  LEA R13, R11.reuse, R13, 0x4 ;  /* 0x0000000d0b0d7211 */ /* 0x040fe200078e20ff */
[----:B------:R-:W-:Y:S01]  /*02e0*/  IMAD R11, R11, 0x10, R10 ;  /* 0x000000100b0b7824 */ /* 0x000fe200078e020a */
[----:B------:R-:W1:Y:S02]  /*02f0*/  LDC.64 R14, c[0x0][0x218] ;  /* 0x00008600ff0e7b82 */ /* 0x000e640000000a00 */
[----:B------:R-:W-:Y:S01]  /*0300*/  LEA R13, R8, R13, 0x8 ;  /* 0x0000000d080d7211 */ /* 0x000fe200078e40ff */
[----:B0-----:R-:W-:-:S04]  /*0310*/  IMAD.WIDE R16, R11, 0x2, R16 ;  /* 0x000000020b107825 */ /* 0x001fc800078e0210 */
[----:B-1----:R-:W-:-:S07]  /*0320*/  IMAD.WIDE R14, R13, 0x2, R14 ;  /* 0x000000020d0e7825 */ /* 0x002fce00078e020e */
.L_x_1:
[----:B------:R0:W2:Y:S01]  /*0330*/  LDG.E.U16.CONSTANT R11, desc[UR4][R16.64] ;  /* 0x00000004100b7981 */ /* 0x0000a2000c1e9500 */
[----:B------:R-:W-:Y:S01]  /*0340*/  IADD3 R12, R12, -0x1, RZ ;  /* 0xffffffff0c0c7810 */ /* 0x000fe20007ffe0ff */
[----:B------:R-:W-:Y:S01]  /*0350*/  IMAD.IADD R3, R3, 0x1, R2 ;  /* 0x0000000103037824 */ /* 0x000fe200078e0202 */
[----:B------:R-:W-:Y:S02]  /*0360*/  IADD3 R9, R9, R2, RZ ;  /* 0x0000000209097210 */ /* 0x000fe40007ffe0ff */
[----:B------:R-:W-:Y:S01]  /*0370*/  ISETP.NE.AND P0, PT, R12, RZ, PT ;  /* 0x000000ff0c00720c */ /* 0x000fe20003f05270 */
[C---:B0-----:R-:W-:Y:S01]  /*0380*/  IMAD.WIDE R16, R2.reuse, 0x2, R16 ;  /* 0x0000000202107825 */ /* 0x041fe200078e0210 */
[----:B--2---:R0:W-:Y:S03]  /*0390*/  STG.E.U16 desc[UR4][R14.64], R11 ;  /* 0x0000000b0e007986 */ /* 0x0041e6000c101504 */
[----:B0-----:R-:W-:-:S08]  /*03a0*/  IMAD.WIDE R14, R2, 0x2, R14 ;  /* 0x00000002020e7825 */ /* 0x001fd000078e020e */
[----:B------:R-:W-:Y:S05]  /*03b0*/  @P0 BRA `(.L_x_1) ;  /* 0xfffffffc00dc0947 */ /* 0x000fea000383ffff */
.L_x_0:
[----:B------:R-:W-:Y:S05]  /*03c0*/  @!P1 EXIT ;  /* 0x000000000000994d */ /* 0x000fea0003800000 */
.L_x_2:
[----:B0-----:R-:W-:-:S04]  /*03d0*/  IMAD.WIDE R10, R3, 0x2, R6 ;  /* 0x00000002030a7825 */ /* 0x001fc800078e0206 */
[C---:B------:R-:W-:Y:S02]  /*03e0*/  IMAD.WIDE R14, R2.reuse, 0x2, R10 ;  /* 0x00000002020e7825 */ /* 0x040fe400078e020a */
[----:B------:R-:W2:Y:S02]  /*03f0*/  LDG.E.U16.CONSTANT R11, desc[UR4][R10.64] ;  /* 0x000000040a0b7981 */ /* 0x000ea4000c1e9500 */
[C---:B------:R-:W-:Y:S02]  /*0400*/  IMAD.WIDE R18, R2.reuse, 0x2, R14 ;  /* 0x0000000202127825 */ /* 0x040fe400078e020e */
[----:B------:R-:W3:Y:S02]  /*0410*/  LDG.E.U16.CONSTANT R15, desc[UR4][R14.64] ;  /* 0x000000040e0f7981 */ /* 0x000ee4000c1e9500 */
[----:B------:R-:W-:Y:S02]  /*0420*/  IMAD.WIDE R22, R2, 0x2, R18 ;  /* 0x0000000202167825 */ /* 0x000fe400078e0212 */
[----:B------:R-:W4:Y:S04]  /*0430*/  LDG.E.U16.CONSTANT R19, desc[UR4][R18.64] ;  /* 0x0000000412137981 */ /* 0x000f28000c1e9500 */
[----:B------:R-:W5:Y:S01]  /*0440*/  LDG.E.U16.CONSTANT R23, desc[UR4][R22.64] ;  /* 0x0000000416177981 */ /* 0x000f62000c1e9500 */
[----:B------:R-:W-:-:S04]  /*0450*/  IMAD.WIDE R12, R9, 0x2, R4 ;  /* 0x00000002090c7825 */ /* 0x000fc800078e0204 */
[----:B------:R-:W-:-:S04]  /*0460*/  IMAD.WIDE R16, R2, 0x2, R12 ;  /* 0x0000000202107825 */ /* 0x000fc800078e020c */
[C---:B------:R-:W-:Y:S01]  /*0470*/  IMAD.WIDE R20, R2.reuse, 0x2, R16 ;  /* 0x0000000202147825 */ /* 0x040fe200078e0210 */
[----:B------:R-:W-:-:S03]  /*0480*/  LEA R9, R2, R9, 0x1 ;  /* 0x0000000902097211 */ /* 0x000fc600078e08ff */
[C---:B------:R-:W-:Y:S01]  /*0490*/  IMAD.WIDE R24, R2.reuse, 0x2, R20 ;  /* 0x0000000202187825 */ /* 0x040fe200078e0214 */
[----:B------:R-:W-:-:S04]  /*04a0*/  LEA R9, R2, R9, 0x1 ;  /* 0x0000000902097211 */ /* 0x000fc800078e08ff */
[----:B------:R-:W-:Y:S02]  /*04b0*/  ISETP.GE.AND P0, PT, R9, R0, PT ;  /* 0x000000000900720c */ /* 0x000fe40003f06270 */
[----:B------:R-:W-:-:S04]  /*04c0*/  LEA R3, R2, R3, 0x1 ;  /* 0x0000000302037211 */ /* 0x000fc800078e08ff */
[----:B------:R-:W-:Y:S01]  /*04d0*/  LEA R3, R2, R3, 0x1 ;  /* 0x0000000302037211 */ /* 0x000fe200078e08ff */
[----:B--2---:R0:W-:Y:S04]  /*04e0*/  STG.E.U16 desc[UR4][R12.64], R11 ;  /* 0x0000000b0c007986 */ /* 0x0041e8000c101504 */
[----:B---3--:R0:W-:Y:S04]  /*04f0*/  STG.E.U16 desc[UR4][R16.64], R15 ;  /* 0x0000000f10007986 */ /* 0x0081e8000c101504 */
[----:B----4-:R0:W-:Y:S04]  /*0500*/  STG.E.U16 desc[UR4][R20.64], R19 ;  /* 0x0000001314007986 */ /* 0x0101e8000c101504 */
[----:B-----5:R0:W-:Y:S01]  /*0510*/  STG.E.U16 desc[UR4][R24.64], R23 ;  /* 0x0000001718007986 */ /* 0x0201e2000c101504 */
[----:B------:R-:W-:Y:S05]  /*0520*/  @!P0 BRA `(.L_x_2) ;  /* 0xfffffffc00a88947 */ /* 0x000fea000383ffff */
[----:B------:R-:W-:Y:S05]  /*0530*/  EXIT ;  /* 0x000000000000794d */ /* 0x000fea0003800000 */
.L_x_3:
[----:B------:R-:W-:-:S00]  /*0540*/  BRA `(.L_x_3) ;  /* 0xfffffffc00fc7947 */ /* 0x000fc0000383ffff */
[----:B------:R-:W-:-:S00]  /*0550*/  NOP ;  /* 0x0000000000007918 */ /* 0x000fc00000000000 */
        /* <DEDUP_REMOVED lines=10> */
.L_x_4:


//--------------------- .nv.shared.reserved.0     --------------------------
	.section	.nv.shared.reserved.0,"aw",@nobits
	.weak		__nv_reservedSMEM_offset_0_alias
	.size		__nv_reservedSMEM_offset_0_alias, 0, 0
	.other		__nv_reservedSMEM_offset_0_alias,@"STO_CUDA_RESERVED_SHARED STV_DEFAULT"
__nv_reservedSMEM_offset_0_alias:
	.zero		0


//--------------------- .nv.constant0._Z19column_remap_kernelPK6__halfPS_iiPKj --------------------------
	.section	.nv.constant0._Z19column_remap_kernelPK6__halfPS_iiPKj,"a",@progbits
	.sectionflags	@""
	.align	4
.nv.constant0._Z19column_remap_kernelPK6__halfPS_iiPKj:
	.zero		560


//--------------------- SYMBOLS --------------------------

	.type		.nv.reservedSmem.offset0,@object
	.size		.nv.reservedSmem.offset0,0x4
